//
// Generated by NVIDIA NVVM Compiler
//
// Compiler Build ID: CL-36424714
// Cuda compilation tools, release 13.0, V13.0.88
// Based on NVVM 20.0.0
//

.version 9.0
.target sm_100
.address_size 64

	// .globl	_Z6renderPA100_i

.visible .entry _Z6renderPA100_i(
	.param .u64 .ptr .align 1 _Z6renderPA100_i_param_0
)
{
	.reg .pred 	%p<10>;
	.reg .b32 	%r<20>;
	.reg .b32 	%f<76>;
	.reg .b64 	%rd<7>;

	ld.param.u64 	%rd1, [_Z6renderPA100_i_param_0];
	mov.u32 	%r1, %ctaid.x;
	mov.u32 	%r2, %ctaid.y;
	sub.s32 	%r7, 50, %r1;
	cvt.rn.f32.s32 	%f35, %r7;
	mul.f32 	%f36, %f35, 0f3FC00000;
	div.rn.f32 	%f75, %f36, 0f42480000;
	sub.s32 	%r8, 50, %r2;
	cvt.rn.f32.s32 	%f37, %r8;
	mul.f32 	%f38, %f37, 0f3FC00000;
	div.rn.f32 	%f74, %f38, 0f42480000;
	mov.b32 	%r18, 0;
	bra.uni 	$L__BB0_9;
$L__BB0_1:
	sub.f32 	%f45, %f33, %f34;
	mul.f32 	%f46, %f31, %f32;
	fma.rn.f32 	%f47, %f31, %f32, %f46;
	add.f32 	%f3, %f45, 0fBF4CCCCD;
	add.f32 	%f4, %f47, 0f3E1FBE77;
	mul.f32 	%f5, %f3, %f3;
	mul.f32 	%f6, %f4, %f4;
	add.f32 	%f48, %f5, %f6;
	setp.gt.f32 	%p2, %f48, 0f447A0000;
	@%p2 bra 	$L__BB0_10;
	sub.f32 	%f49, %f5, %f6;
	mul.f32 	%f50, %f3, %f4;
	fma.rn.f32 	%f51, %f3, %f4, %f50;
	add.f32 	%f7, %f49, 0fBF4CCCCD;
	add.f32 	%f8, %f51, 0f3E1FBE77;
	mul.f32 	%f9, %f7, %f7;
	mul.f32 	%f10, %f8, %f8;
	add.f32 	%f52, %f9, %f10;
	setp.gt.f32 	%p3, %f52, 0f447A0000;
	@%p3 bra 	$L__BB0_10;
	sub.f32 	%f53, %f9, %f10;
	mul.f32 	%f54, %f7, %f8;
	fma.rn.f32 	%f55, %f7, %f8, %f54;
	add.f32 	%f11, %f53, 0fBF4CCCCD;
	add.f32 	%f12, %f55, 0f3E1FBE77;
	mul.f32 	%f13, %f11, %f11;
	mul.f32 	%f14, %f12, %f12;
	add.f32 	%f56, %f13, %f14;
	setp.gt.f32 	%p4, %f56, 0f447A0000;
	@%p4 bra 	$L__BB0_10;
	sub.f32 	%f57, %f13, %f14;
	mul.f32 	%f58, %f11, %f12;
	fma.rn.f32 	%f59, %f11, %f12, %f58;
	add.f32 	%f15, %f57, 0fBF4CCCCD;
	add.f32 	%f16, %f59, 0f3E1FBE77;
	mul.f32 	%f17, %f15, %f15;
	mul.f32 	%f18, %f16, %f16;
	add.f32 	%f60, %f17, %f18;
	setp.gt.f32 	%p5, %f60, 0f447A0000;
	@%p5 bra 	$L__BB0_10;
	sub.f32 	%f61, %f17, %f18;
	mul.f32 	%f62, %f15, %f16;
	fma.rn.f32 	%f63, %f15, %f16, %f62;
	add.f32 	%f19, %f61, 0fBF4CCCCD;
	add.f32 	%f20, %f63, 0f3E1FBE77;
	mul.f32 	%f21, %f19, %f19;
	mul.f32 	%f22, %f20, %f20;
	add.f32 	%f64, %f21, %f22;
	setp.gt.f32 	%p6, %f64, 0f447A0000;
	@%p6 bra 	$L__BB0_10;
	sub.f32 	%f65, %f21, %f22;
	mul.f32 	%f66, %f19, %f20;
	fma.rn.f32 	%f67, %f19, %f20, %f66;
	add.f32 	%f23, %f65, 0fBF4CCCCD;
	add.f32 	%f24, %f67, 0f3E1FBE77;
	mul.f32 	%f25, %f23, %f23;
	mul.f32 	%f26, %f24, %f24;
	add.f32 	%f68, %f25, %f26;
	setp.gt.f32 	%p7, %f68, 0f447A0000;
	@%p7 bra 	$L__BB0_10;
	sub.f32 	%f69, %f25, %f26;
	mul.f32 	%f70, %f23, %f24;
	fma.rn.f32 	%f71, %f23, %f24, %f70;
	add.f32 	%f75, %f69, 0fBF4CCCCD;
	add.f32 	%f74, %f71, 0f3E1FBE77;
	mul.f32 	%f72, %f74, %f74;
	fma.rn.f32 	%f73, %f75, %f75, %f72;
	setp.gt.f32 	%p8, %f73, 0f447A0000;
	@%p8 bra 	$L__BB0_10;
	add.s32 	%r18, %r18, 8;
	setp.eq.s32 	%p9, %r18, 200;
	mov.b32 	%r19, 255;
	@%p9 bra 	$L__BB0_10;
$L__BB0_9:
	mul.f32 	%f39, %f75, %f75;
	mul.f32 	%f40, %f74, %f74;
	sub.f32 	%f41, %f39, %f40;
	mul.f32 	%f42, %f75, %f74;
	fma.rn.f32 	%f43, %f75, %f74, %f42;
	add.f32 	%f31, %f41, 0fBF4CCCCD;
	add.f32 	%f32, %f43, 0f3E1FBE77;
	mul.f32 	%f33, %f31, %f31;
	mul.f32 	%f34, %f32, %f32;
	add.f32 	%f44, %f33, %f34;
	setp.leu.f32 	%p1, %f44, 0f447A0000;
	mov.b32 	%r19, 0;
	@%p1 bra 	$L__BB0_1;
$L__BB0_10:
	cvta.to.global.u64 	%rd2, %rd1;
	mul.wide.u32 	%rd3, %r1, 400;
	add.s64 	%rd4, %rd2, %rd3;
	mul.wide.u32 	%rd5, %r2, 4;
	add.s64 	%rd6, %rd4, %rd5;
	st.global.u32 	[%rd6], %r19;
	ret;

}


// ===== COMPILED SASS (sm_100) =====

	.target	sm_100

	.elftype	@"ET_EXEC"


//--------------------- .note.nv.tkinfo           --------------------------
	.section	.note.nv.tkinfo,"",@"SHT_NOTE"
	.sectionflags	@"SHF_NOTE_NV_TKINFO"
	.tkinfo
        /*0018*/ 	.word	0x00000002
        /*0030*/ 	.string	""
        /*0030*/ 	.string	"ptxas"
        /*0030*/ 	.string	"Cuda compilation tools, release 13.0, V13.0.88"
        /*0030*/ 	.string	"Build cuda_13.0.r13.0/compiler.36424714_0"
        /*0030*/ 	.string	"-arch sm_100 -m 64 "



//--------------------- .note.nv.cuinfo           --------------------------
	.section	.note.nv.cuinfo,"",@"SHT_NOTE"
	.sectionflags	@"SHF_NOTE_NV_CUINFO"
        /*0018*/ 	.short	0x0002
        /*001a*/ 	.short	0x0064
        /*001c*/ 	.short	0x0082
	.zero		2


//--------------------- .nv.info                  --------------------------
	.section	.nv.info,"",@"SHT_CUDA_INFO"
	.align	4


	//----- nvinfo : EIATTR_REGCOUNT
	.align		4
        /*0000*/ 	.byte	0x04, 0x2f
        /*0002*/ 	.short	(.L_1 - .L_0)
	.align		4
.L_0:
        /*0004*/ 	.word	index@(_Z6renderPA100_i)
        /*0008*/ 	.word	0x00000012


	//----- nvinfo : EIATTR_FRAME_SIZE
	.align		4
.L_1:
        /*000c*/ 	.byte	0x04, 0x11
        /*000e*/ 	.short	(.L_3 - .L_2)
	.align		4
.L_2:
        /*0010*/ 	.word	index@($__internal_0_$__cuda_sm3x_div_rn_noftz_f32_slowpath)
        /*0014*/ 	.word	0x00000000


	//----- nvinfo : EIATTR_FRAME_SIZE
	.align		4
.L_3:
        /*0018*/ 	.byte	0x04, 0x11
        /*001a*/ 	.short	(.L_5 - .L_4)
	.align		4
.L_4:
        /*001c*/ 	.word	index@(_Z6renderPA100_i)
        /*0020*/ 	.word	0x00000000


	//----- nvinfo : EIATTR_MIN_STACK_SIZE
	.align		4
.L_5:
        /*0024*/ 	.byte	0x04, 0x12
        /*0026*/ 	.short	(.L_7 - .L_6)
	.align		4
.L_6:
        /*0028*/ 	.word	index@(_Z6renderPA100_i)
        /*002c*/ 	.word	0x00000000
.L_7:


//--------------------- .nv.compat                --------------------------
	.section	.nv.compat,"",@"SHT_CUDA_COMPAT_INFO"
	.align	4
        /*0000*/ 	.byte	0x02, 0x09, 0x00, 0x00, 0x02, 0x02, 0x01, 0x00, 0x02, 0x05, 0x05, 0x00, 0x03, 0x07, 0x01, 0x01
        /*0010*/ 	.byte	0x02, 0x03, 0x00, 0x00, 0x02, 0x06, 0x01, 0x00, 0x04, 0x0b, 0x08, 0x00, 0x01, 0x00, 0x00, 0x00
        /*0020*/ 	.byte	0x00, 0x00, 0x00, 0x00


//--------------------- .nv.info._Z6renderPA100_i --------------------------
	.section	.nv.info._Z6renderPA100_i,"",@"SHT_CUDA_INFO"
	.sectionflags	@""
	.align	4


	//----- nvinfo : EIATTR_CUDA_API_VERSION
	.align		4
        /*0000*/ 	.byte	0x04, 0x37
        /*0002*/ 	.short	(.L_9 - .L_8)
.L_8:
        /*0004*/ 	.word	0x00000082


	//----- nvinfo : EIATTR_KPARAM_INFO
	.align		4
.L_9:
        /*0008*/ 	.byte	0x04, 0x17
        /*000a*/ 	.short	(.L_11 - .L_10)
.L_10:
        /*000c*/ 	.word	0x00000000
        /*0010*/ 	.short	0x0000
        /*0012*/ 	.short	0x0000
        /*0014*/ 	.byte	0x00, 0xf5, 0x21, 0x00


	//----- nvinfo : EIATTR_SPARSE_MMA_MASK
	.align		4
.L_11:
        /*0018*/ 	.byte	0x03, 0x50
        /*001a*/ 	.short	0x0000


	//----- nvinfo : EIATTR_MAXREG_COUNT
	.align		4
        /*001c*/ 	.byte	0x03, 0x1b
        /*001e*/ 	.short	0x00ff


	//----- nvinfo : EIATTR_MERCURY_ISA_VERSION
	.align		4
        /*0020*/ 	.byte	0x03, 0x5f
        /*0022*/ 	.short	0x0101


	//----- nvinfo : EIATTR_VRC_CTA_INIT_COUNT
	.align		4
        /*0024*/ 	.byte	0x02, 0x4a
	.zero		1
	.zero		1


	//----- nvinfo : EIATTR_EXIT_INSTR_OFFSETS
	.align		4
        /*0028*/ 	.byte	0x04, 0x1c
        /*002a*/ 	.short	(.L_13 - .L_12)


	//   ....[0]....
.L_12:
        /*002c*/ 	.word	0x000007c0


	//----- nvinfo : EIATTR_CRS_STACK_SIZE
	.align		4
.L_13:
        /*0030*/ 	.byte	0x04, 0x1e
        /*0032*/ 	.short	(.L_15 - .L_14)
.L_14:
        /*0034*/ 	.word	0x00000000


	//----- nvinfo : EIATTR_CBANK_PARAM_SIZE
	.align		4
.L_15:
        /*0038*/ 	.byte	0x03, 0x19
        /*003a*/ 	.short	0x0008


	//----- nvinfo : EIATTR_PARAM_CBANK
	.align		4
        /*003c*/ 	.byte	0x04, 0x0a
        /*003e*/ 	.short	(.L_17 - .L_16)
	.align		4
.L_16:
        /*0040*/ 	.word	index@(.nv.constant0._Z6renderPA100_i)
        /*0044*/ 	.short	0x0380
        /*0046*/ 	.short	0x0008


	//----- nvinfo : EIATTR_SW_WAR
	.align		4
.L_17:
        /*0048*/ 	.byte	0x04, 0x36
        /*004a*/ 	.short	(.L_19 - .L_18)
.L_18:
        /*004c*/ 	.word	0x00000008
.L_19:


//--------------------- .nv.callgraph             --------------------------
	.section	.nv.callgraph,"",@"SHT_CUDA_CALLGRAPH"
	.align	4
	.sectionentsize	8
	.align		4
        /*0000*/ 	.word	0x00000000
	.align		4
        /*0004*/ 	.word	0xffffffff
	.align		4
        /*0008*/ 	.word	0x00000000
	.align		4
        /*000c*/ 	.word	0xfffffffe
	.align		4
        /*0010*/ 	.word	0x00000000
	.align		4
        /*0014*/ 	.word	0xfffffffd
	.align		4
        /*0018*/ 	.word	0x00000000
	.align		4
        /*001c*/ 	.word	0xfffffffc


//--------------------- .text._Z6renderPA100_i    --------------------------
	.section	.text._Z6renderPA100_i,"ax",@progbits
	.align	128
        .global         _Z6renderPA100_i
        .type           _Z6renderPA100_i,@function
        .size           _Z6renderPA100_i,(.L_x_13 - _Z6renderPA100_i)
        .other          _Z6renderPA100_i,@"STO_CUDA_ENTRY STV_DEFAULT"
_Z6renderPA100_i:
.text._Z6renderPA100_i:
[----:B------:R-:W-:Y:S01]  /*0000*/  LDC R1, c[0x0][0x37c] ;  /* 0x0000df00ff017b82 */ /* 0x000fe20000000800 */
[----:B------:R-:W0:Y:S01]  /*0010*/  S2R R4, SR_CTAID.X ;  /* 0x0000000000047919 */ /* 0x000e220000002500 */
[----:B------:R-:W-:Y:S01]  /*0020*/  HFMA2 R6, -RZ, RZ, 1.1591796875, -112.625 ;  /* 0x3ca3d70aff067431 */ /* 0x000fe200000001ff */
[----:B------:R-:W-:Y:S01]  /*0030*/  MOV R5, 0x42480000 ;  /* 0x4248000000057802 */ /* 0x000fe20000000f00 */
[----:B------:R-:W1:Y:S04]  /*0040*/  S2R R2, SR_CTAID.Y ;  /* 0x0000000000027919 */ /* 0x000e680000002600 */
[----:B------:R-:W-:-:S04]  /*0050*/  FFMA R3, R6, -R5, 1 ;  /* 0x3f80000006037423 */ /* 0x000fc80000000805 */
[----:B------:R-:W-:Y:S01]  /*0060*/  FFMA R3, R3, R6, 0.019999999552965164185 ;  /* 0x3ca3d70a03037423 */ /* 0x000fe20000000006 */
[----:B0-----:R-:W-:-:S04]  /*0070*/  IADD3 R0, PT, PT, -R4, 0x32, RZ ;  /* 0x0000003204007810 */ /* 0x001fc80007ffe1ff */
[----:B------:R-:W-:-:S05]  /*0080*/  I2FP.F32.S32 R0, R0 ;  /* 0x0000000000007245 */ /* 0x000fca0000201400 */
[----:B------:R-:W-:-:S04]  /*0090*/  FMUL R0, R0, 1.5 ;  /* 0x3fc0000000007820 */ /* 0x000fc80000400000 */
[----:B------:R-:W0:Y:S01]  /*00a0*/  FCHK P0, R0, 50 ;  /* 0x4248000000007902 */ /* 0x000e220000000000 */
[----:B------:R-:W-:-:S04]  /*00b0*/  FFMA R6, R0, R3, RZ ;  /* 0x0000000300067223 */ /* 0x000fc800000000ff */
[----:B------:R-:W-:-:S04]  /*00c0*/  FFMA R7, R6, -50, R0 ;  /* 0xc248000006077823 */ /* 0x000fc80000000000 */
[----:B------:R-:W-:Y:S01]  /*00d0*/  FFMA R6, R3, R7, R6 ;  /* 0x0000000703067223 */ /* 0x000fe20000000006 */
[----:B01----:R-:W-:Y:S06]  /*00e0*/  @!P0 BRA `(.L_x_0) ;  /* 0x0000000000108947 */ /* 0x003fec0003800000 */
[----:B------:R-:W-:Y:S02]  /*00f0*/  MOV R3, R0 ;  /* 0x0000000000037202 */ /* 0x000fe40000000f00 */
[----:B------:R-:W-:-:S07]  /*0100*/  MOV R8, 0x120 ;  /* 0x0000012000087802 */ /* 0x000fce0000000f00 */
[----:B------:R-:W-:Y:S05]  /*0110*/  CALL.REL.NOINC `($__internal_0_$__cuda_sm3x_div_rn_noftz_f32_slowpath) ;  /* 0x0000000400ac7944 */ /* 0x000fea0003c00000 */
[----:B------:R-:W-:-:S07]  /*0120*/  MOV R6, R0 ;  /* 0x0000000000067202 */ /* 0x000fce0000000f00 */
.L_x_0:
[----:B------:R-:W-:Y:S02]  /*0130*/  IADD3 R0, PT, PT, -R2, 0x32, RZ ;  /* 0x0000003202007810 */ /* 0x000fe40007ffe1ff */
[----:B------:R-:W-:Y:S02]  /*0140*/  MOV R8, 0x3ca3d70a ;  /* 0x3ca3d70a00087802 */ /* 0x000fe40000000f00 */
[----:B------:R-:W-:-:S03]  /*0150*/  I2FP.F32.S32 R0, R0 ;  /* 0x0000000000007245 */ /* 0x000fc60000201400 */
[----:B------:R-:W-:Y:S02]  /*0160*/  FFMA R7, R8, -R5, 1 ;  /* 0x3f80000008077423 */ /* 0x000fe40000000805 */
[----:B------:R-:W-:Y:S02]  /*0170*/  FMUL R3, R0, 1.5 ;  /* 0x3fc0000000037820 */ /* 0x000fe40000400000 */
[----:B------:R-:W-:Y:S02]  /*0180*/  FFMA R0, R7, R8, 0.019999999552965164185 ;  /* 0x3ca3d70a07007423 */ /* 0x000fe40000000008 */
[----:B------:R-:W0:Y:S02]  /*0190*/  FCHK P0, R3, 50 ;  /* 0x4248000003007902 */ /* 0x000e240000000000 */
[----:B------:R-:W-:-:S04]  /*01a0*/  FFMA R8, R0, R3, RZ ;  /* 0x0000000300087223 */ /* 0x000fc800000000ff */
[----:B------:R-:W-:-:S04]  /*01b0*/  FFMA R7, R8, -50, R3 ;  /* 0xc248000008077823 */ /* 0x000fc80000000003 */
[----:B------:R-:W-:Y:S01]  /*01c0*/  FFMA R0, R0, R7, R8 ;  /* 0x0000000700007223 */ /* 0x000fe20000000008 */
[----:B0-----:R-:W-:Y:S06]  /*01d0*/  @!P0 BRA `(.L_x_1) ;  /* 0x0000000000088947 */ /* 0x001fec0003800000 */
[----:B------:R-:W-:-:S07]  /*01e0*/  MOV R8, 0x200 ;  /* 0x0000020000087802 */ /* 0x000fce0000000f00 */
[----:B------:R-:W-:Y:S05]  /*01f0*/  CALL.REL.NOINC `($__internal_0_$__cuda_sm3x_div_rn_noftz_f32_slowpath) ;  /* 0x0000000400747944 */ /* 0x000fea0003c00000 */
.L_x_1:
[----:B------:R-:W0:Y:S01]  /*0200*/  LDCU.64 UR6, c[0x0][0x358] ;  /* 0x00006b00ff0677ac */ /* 0x000e220008000a00 */
[----:B------:R-:W-:-:S05]  /*0210*/  UMOV UR4, URZ ;  /* 0x000000ff00047c82 */ /* 0x000fca0008000000 */
.L_x_3:
[C---:B------:R-:W-:Y:S01]  /*0220*/  FMUL R3, R0.reuse, R0 ;  /* 0x0000000000037220 */ /* 0x040fe20000400000 */
[----:B------:R-:W-:-:S03]  /*0230*/  FMUL R5, R0, R6 ;  /* 0x0000000600057220 */ /* 0x000fc60000400000 */
[-C--:B------:R-:W-:Y:S01]  /*0240*/  FFMA R3, R6, R6.reuse, -R3 ;  /* 0x0000000606037223 */ /* 0x080fe20000000803 */
[----:B------:R-:W-:-:S03]  /*0250*/  FFMA R5, R0, R6, R5 ;  /* 0x0000000600057223 */ /* 0x000fc60000000005 */
[----:B------:R-:W-:Y:S01]  /*0260*/  FADD R6, R3, -0.80000001192092895508 ;  /* 0xbf4ccccd03067421 */ /* 0x000fe20000000000 */
[----:B------:R-:W-:-:S03]  /*0270*/  FADD R7, R5, 0.15600000321865081787 ;  /* 0x3e1fbe7705077421 */ /* 0x000fc60000000000 */
[----:B------:R-:W-:Y:S01]  /*0280*/  FMUL R3, R6, R6 ;  /* 0x0000000606037220 */ /* 0x000fe20000400000 */
[----:B------:R-:W-:-:S04]  /*0290*/  FMUL R8, R7, R7 ;  /* 0x0000000707087220 */ /* 0x000fc80000400000 */
[----:B------:R-:W-:-:S05]  /*02a0*/  FADD R0, R3, R8 ;  /* 0x0000000803007221 */ /* 0x000fca0000000000 */
[----:B------:R-:W-:Y:S01]  /*02b0*/  FSETP.GT.AND P0, PT, R0, 1000, PT ;  /* 0x447a00000000780b */ /* 0x000fe20003f04000 */
[----:B------:R-:W-:-:S12]  /*02c0*/  HFMA2 R0, -RZ, RZ, 0, 0 ;  /* 0x00000000ff007431 */ /* 0x000fd800000001ff */
[----:B------:R-:W-:Y:S05]  /*02d0*/  @P0 BRA `(.L_x_2) ;  /* 0x0000000400280947 */ /* 0x000fea0003800000 */
[----:B------:R-:W-:Y:S01]  /*02e0*/  FMUL R5, R6, R7 ;  /* 0x0000000706057220 */ /* 0x000fe20000400000 */
[----:B------:R-:W-:-:S03]  /*02f0*/  FADD R3, R3, -R8 ;  /* 0x8000000803037221 */ /* 0x000fc60000000000 */
[----:B------:R-:W-:Y:S01]  /*0300*/  FFMA R5, R6, R7, R5 ;  /* 0x0000000706057223 */ /* 0x000fe20000000005 */
[----:B------:R-:W-:-:S03]  /*0310*/  FADD R6, R3, -0.80000001192092895508 ;  /* 0xbf4ccccd03067421 */ /* 0x000fc60000000000 */
[----:B------:R-:W-:Y:S01]  /*0320*/  FADD R7, R5, 0.15600000321865081787 ;  /* 0x3e1fbe7705077421 */ /* 0x000fe20000000000 */
[----:B------:R-:W-:-:S03]  /*0330*/  FMUL R3, R6, R6 ;  /* 0x0000000606037220 */ /* 0x000fc60000400000 */
[----:B------:R-:W-:-:S04]  /*0340*/  FMUL R8, R7, R7 ;  /* 0x0000000707087220 */ /* 0x000fc80000400000 */
[----:B------:R-:W-:-:S05]  /*0350*/  FADD R5, R3, R8 ;  /* 0x0000000803057221 */ /* 0x000fca0000000000 */
[----:B------:R-:W-:-:S13]  /*0360*/  FSETP.GT.AND P0, PT, R5, 1000, PT ;  /* 0x447a00000500780b */ /* 0x000fda0003f04000 */
        /* <DEDUP_REMOVED lines=51> */
[----:B------:R-:W-:-:S04]  /*06a0*/  FMUL R3, R6, R5 ;  /* 0x0000000506037220 */ /* 0x000fc80000400000 */
[----:B------:R-:W-:Y:S01]  /*06b0*/  FFMA R5, R6, R5, R3 ;  /* 0x0000000506057223 */ /* 0x000fe20000000003 */
[----:B------:R-:W-:-:S03]  /*06c0*/  FADD R3, R7, -R8 ;  /* 0x8000000807037221 */ /* 0x000fc60000000000 */
[----:B------:R-:W-:Y:S01]  /*06d0*/  FADD R5, R5, 0.15600000321865081787 ;  /* 0x3e1fbe7705057421 */ /* 0x000fe20000000000 */
[----:B------:R-:W-:-:S03]  /*06e0*/  FADD R6, R3, -0.80000001192092895508 ;  /* 0xbf4ccccd03067421 */ /* 0x000fc60000000000 */
[----:B------:R-:W-:-:S04]  /*06f0*/  FMUL R3, R5, R5 ;  /* 0x0000000505037220 */ /* 0x000fc80000400000 */
[----:B------:R-:W-:-:S05]  /*0700*/  FFMA R3, R6, R6, R3 ;  /* 0x0000000606037223 */ /* 0x000fca0000000003 */
[----:B------:R-:W-:-:S13]  /*0710*/  FSETP.GT.AND P0, PT, R3, 1000, PT ;  /* 0x447a00000300780b */ /* 0x000fda0003f04000 */
[----:B------:R-:W-:Y:S05]  /*0720*/  @P0 BRA `(.L_x_2) ;  /* 0x0000000000140947 */ /* 0x000fea0003800000 */
[----:B------:R-:W-:Y:S01]  /*0730*/  UIADD3 UR4, UPT, UPT, UR4, 0x8, URZ ;  /* 0x0000000804047890 */ /* 0x000fe2000fffe0ff */
[----:B------:R-:W-:-:S03]  /*0740*/  MOV R0, R5 ;  /* 0x0000000500007202 */ /* 0x000fc60000000f00 */
[----:B------:R-:W-:-:S09]  /*0750*/  UISETP.NE.AND UP0, UPT, UR4, 0xc8, UPT ;  /* 0x000000c80400788c */ /* 0x000fd2000bf05270 */
[----:B------:R-:W-:Y:S05]  /*0760*/  BRA.U UP0, `(.L_x_3) ;  /* 0xfffffff900ac7547 */ /* 0x000fea000b83ffff */
[----:B------:R-:W-:-:S07]  /*0770*/  HFMA2 R0, -RZ, RZ, 0, 1.5199184417724609375e-05 ;  /* 0x000000ffff007431 */ /* 0x000fce00000001ff */
.L_x_2:
[----:B------:R-:W1:Y:S02]  /*0780*/  LDC.64 R6, c[0x0][0x380] ;  /* 0x0000e000ff067b82 */ /* 0x000e640000000a00 */
[----:B-1----:R-:W-:-:S04]  /*0790*/  IMAD.WIDE.U32 R4, R4, 0x190, R6 ;  /* 0x0000019004047825 */ /* 0x002fc800078e0006 */
[----:B------:R-:W-:-:S05]  /*07a0*/  IMAD.WIDE.U32 R4, R2, 0x4, R4 ;  /* 0x0000000402047825 */ /* 0x000fca00078e0004 */
[----:B0-----:R-:W-:Y:S01]  /*07b0*/  STG.E desc[UR6][R4.64], R0 ;  /* 0x0000000004007986 */ /* 0x001fe2000c101906 */
[----:B------:R-:W-:Y:S05]  /*07c0*/  EXIT ;  /* 0x000000000000794d */ /* 0x000fea0003800000 */
        .weak           $__internal_0_$__cuda_sm3x_div_rn_noftz_f32_slowpath
        .type           $__internal_0_$__cuda_sm3x_div_rn_noftz_f32_slowpath,@function
        .size           $__internal_0_$__cuda_sm3x_div_rn_noftz_f32_slowpath,(.L_x_13 - $__internal_0_$__cuda_sm3x_div_rn_noftz_f32_slowpath)
$__internal_0_$__cuda_sm3x_div_rn_noftz_f32_slowpath:
[----:B------:R-:W-:Y:S02]  /*07d0*/  SHF.R.U32.HI R7, RZ, 0x17, R5 ;  /* 0x00000017ff077819 */ /* 0x000fe40000011605 */
[----:B------:R-:W-:Y:S02]  /*07e0*/  SHF.R.U32.HI R0, RZ, 0x17, R3 ;  /* 0x00000017ff007819 */ /* 0x000fe40000011603 */
[----:B------:R-:W-:Y:S02]  /*07f0*/  LOP3.LUT R7, R7, 0xff, RZ, 0xc0, !PT ;  /* 0x000000ff07077812 */ /* 0x000fe400078ec0ff */
[----:B------:R-:W-:Y:S02]  /*0800*/  LOP3.LUT R14, R0, 0xff, RZ, 0xc0, !PT ;  /* 0x000000ff000e7812 */ /* 0x000fe400078ec0ff */
[----:B------:R-:W-:Y:S02]  /*0810*/  IADD3 R11, PT, PT, R7, -0x1, RZ ;  /* 0xffffffff070b7810 */ /* 0x000fe40007ffe0ff */
[----:B------:R-:W-:-:S02]  /*0820*/  IADD3 R12, PT, PT, R14, -0x1, RZ ;  /* 0xffffffff0e0c7810 */ /* 0x000fc40007ffe0ff */
[----:B------:R-:W-:Y:S02]  /*0830*/  ISETP.GT.U32.AND P0, PT, R11, 0xfd, PT ;  /* 0x000000fd0b00780c */ /* 0x000fe40003f04070 */
[----:B------:R-:W-:Y:S02]  /*0840*/  MOV R10, 0x42480000 ;  /* 0x42480000000a7802 */ /* 0x000fe40000000f00 */
[----:B------:R-:W-:-:S13]  /*0850*/  ISETP.GT.U32.OR P0, PT, R12, 0xfd, P0 ;  /* 0x000000fd0c00780c */ /* 0x000fda0000704470 */
[----:B------:R-:W-:Y:S01]  /*0860*/  @!P0 MOV R9, RZ ;  /* 0x000000ff00098202 */ /* 0x000fe20000000f00 */
[----:B------:R-:W-:Y:S06]  /*0870*/  @!P0 BRA `(.L_x_4) ;  /* 0x0000000000608947 */ /* 0x000fec0003800000 */
[----:B------:R-:W-:Y:S01]  /*0880*/  HFMA2 R0, -RZ, RZ, 3.140625, 0 ;  /* 0x42480000ff007431 */ /* 0x000fe200000001ff */
[----:B------:R-:W-:-:S04]  /*0890*/  FSETP.GTU.FTZ.AND P0, PT, |R3|, +INF , PT ;  /* 0x7f8000000300780b */ /* 0x000fc80003f1c200 */
[----:B------:R-:W-:-:S04]  /*08a0*/  FSETP.GTU.FTZ.AND P1, PT, |R0|, +INF , PT ;  /* 0x7f8000000000780b */ /* 0x000fc80003f3c200 */
[----:B------:R-:W-:-:S13]  /*08b0*/  PLOP3.LUT P0, PT, P0, P1, PT, 0xf8, 0x8f ;  /* 0x00000000008f781c */ /* 0x000fda0000703f70 */
[----:B------:R-:W-:Y:S05]  /*08c0*/  @P0 BRA `(.L_x_5) ;  /* 0x0000000400440947 */ /* 0x000fea0003800000 */
[----:B------:R-:W-:-:S13]  /*08d0*/  LOP3.LUT P0, RZ, R10, 0x7fffffff, R3, 0xc8, !PT ;  /* 0x7fffffff0aff7812 */ /* 0x000fda000780c803 */
[----:B------:R-:W-:Y:S05]  /*08e0*/  @!P0 BRA `(.L_x_6) ;  /* 0x0000000400348947 */ /* 0x000fea0003800000 */
[C---:B------:R-:W-:Y:S02]  /*08f0*/  FSETP.NEU.FTZ.AND P2, PT, |R3|.reuse, +INF , PT ;  /* 0x7f8000000300780b */ /* 0x040fe40003f5d200 */
[----:B------:R-:W-:Y:S02]  /*0900*/  FSETP.NEU.FTZ.AND P1, PT, |R0|, +INF , PT ;  /* 0x7f8000000000780b */ /* 0x000fe40003f3d200 */
[----:B------:R-:W-:-:S11]  /*0910*/  FSETP.NEU.FTZ.AND P0, PT, |R3|, +INF , PT ;  /* 0x7f8000000300780b */ /* 0x000fd60003f1d200 */
[----:B------:R-:W-:Y:S05]  /*0920*/  @!P1 BRA !P2, `(.L_x_6) ;  /* 0x0000000400249947 */ /* 0x000fea0005000000 */
[----:B------:R-:W-:-:S04]  /*0930*/  LOP3.LUT P2, RZ, R3, 0x7fffffff, RZ, 0xc0, !PT ;  /* 0x7fffffff03ff7812 */ /* 0x000fc8000784c0ff */
[----:B------:R-:W-:-:S13]  /*0940*/  PLOP3.LUT P1, PT, P1, P2, PT, 0x2f, 0xf2 ;  /* 0x0000000000f2781c */ /* 0x000fda0000f24577 */
[----:B------:R-:W-:Y:S05]  /*0950*/  @P1 BRA `(.L_x_7) ;  /* 0x0000000400101947 */ /* 0x000fea0003800000 */
[----:B------:R-:W-:-:S04]  /*0960*/  LOP3.LUT P1, RZ, R10, 0x7fffffff, RZ, 0xc0, !PT ;  /* 0x7fffffff0aff7812 */ /* 0x000fc8000782c0ff */
[----:B------:R-:W-:-:S13]  /*0970*/  PLOP3.LUT P0, PT, P0, P1, PT, 0x2f, 0xf2 ;  /* 0x0000000000f2781c */ /* 0x000fda0000702577 */
[----:B------:R-:W-:Y:S05]  /*0980*/  @P0 BRA `(.L_x_8) ;  /* 0x0000000000f80947 */ /* 0x000fea0003800000 */
[----:B------:R-:W-:Y:S02]  /*0990*/  ISETP.GE.AND P0, PT, R12, RZ, PT ;  /* 0x000000ff0c00720c */ /* 0x000fe40003f06270 */
[----:B------:R-:W-:-:S11]  /*09a0*/  ISETP.GE.AND P1, PT, R11, RZ, PT ;  /* 0x000000ff0b00720c */ /* 0x000fd60003f26270 */
[----:B------:R-:W-:Y:S01]  /*09b0*/  @P0 MOV R9, RZ ;  /* 0x000000ff00090202 */ /* 0x000fe20000000f00 */
[----:B------:R-:W-:Y:S01]  /*09c0*/  @!P0 FFMA R3, R3, 1.84467440737095516160e+19, RZ ;  /* 0x5f80000003038823 */ /* 0x000fe200000000ff */
[----:B------:R-:W-:Y:S01]  /*09d0*/  @!P0 MOV R9, 0xffffffc0 ;  /* 0xffffffc000098802 */ /* 0x000fe20000000f00 */
[----:B------:R-:W-:-:S03]  /*09e0*/  @!P1 FFMA R10, R0, 1.84467440737095516160e+19, RZ ;  /* 0x5f800000000a9823 */ /* 0x000fc600000000ff */
[----:B------:R-:W-:-:S07]  /*09f0*/  @!P1 IADD3 R9, PT, PT, R9, 0x40, RZ ;  /* 0x0000004009099810 */ /* 0x000fce0007ffe0ff */
.L_x_4:
[----:B------:R-:W-:-:S04]  /*0a00*/  LEA R11, R7, 0xc0800000, 0x17 ;  /* 0xc0800000070b7811 */ /* 0x000fc800078eb8ff */
[----:B------:R-:W-:Y:S02]  /*0a10*/  IADD3 R11, PT, PT, -R11, R10, RZ ;  /* 0x0000000a0b0b7210 */ /* 0x000fe40007ffe1ff */
[----:B------:R-:W-:Y:S02]  /*0a20*/  IADD3 R10, PT, PT, R14, -0x7f, RZ ;  /* 0xffffff810e0a7810 */ /* 0x000fe40007ffe0ff */
[----:B------:R-:W0:Y:S01]  /*0a30*/  MUFU.RCP R12, R11 ;  /* 0x0000000b000c7308 */ /* 0x000e220000001000 */
[----:B------:R-:W-:Y:S02]  /*0a40*/  FADD.FTZ R13, -R11, -RZ ;  /* 0x800000ff0b0d7221 */ /* 0x000fe40000010100 */
[C---:B------:R-:W-:Y:S01]  /*0a50*/  IMAD R0, R10.reuse, -0x800000, R3 ;  /* 0xff8000000a007824 */ /* 0x040fe200078e0203 */
[----:B------:R-:W-:-:S04]  /*0a60*/  IADD3 R10, PT, PT, R10, 0x7f, -R7 ;  /* 0x0000007f0a0a7810 */ /* 0x000fc80007ffe807 */
[----:B------:R-:W-:Y:S01]  /*0a70*/  IADD3 R10, PT, PT, R10, R9, RZ ;  /* 0x000000090a0a7210 */ /* 0x000fe20007ffe0ff */
[----:B0-----:R-:W-:-:S04]  /*0a80*/  FFMA R15, R12, R13, 1 ;  /* 0x3f8000000c0f7423 */ /* 0x001fc8000000000d */
[----:B------:R-:W-:-:S04]  /*0a90*/  FFMA R14, R12, R15, R12 ;  /* 0x0000000f0c0e7223 */ /* 0x000fc8000000000c */
[----:B------:R-:W-:-:S04]  /*0aa0*/  FFMA R3, R0, R14, RZ ;  /* 0x0000000e00037223 */ /* 0x000fc800000000ff */
[----:B------:R-:W-:-:S04]  /*0ab0*/  FFMA R12, R13, R3, R0 ;  /* 0x000000030d0c7223 */ /* 0x000fc80000000000 */
[----:B------:R-:W-:-:S04]  /*0ac0*/  FFMA R15, R14, R12, R3 ;  /* 0x0000000c0e0f7223 */ /* 0x000fc80000000003 */
[----:B------:R-:W-:-:S04]  /*0ad0*/  FFMA R12, R13, R15, R0 ;  /* 0x0000000f0d0c7223 */ /* 0x000fc80000000000 */
[----:B------:R-:W-:-:S05]  /*0ae0*/  FFMA R0, R14, R12, R15 ;  /* 0x0000000c0e007223 */ /* 0x000fca000000000f */
[----:B------:R-:W-:-:S04]  /*0af0*/  SHF.R.U32.HI R3, RZ, 0x17, R0 ;  /* 0x00000017ff037819 */ /* 0x000fc80000011600 */
[----:B------:R-:W-:-:S04]  /*0b00*/  LOP3.LUT R3, R3, 0xff, RZ, 0xc0, !PT ;  /* 0x000000ff03037812 */ /* 0x000fc800078ec0ff */
[----:B------:R-:W-:-:S04]  /*0b10*/  IADD3 R9, PT, PT, R3, R10, RZ ;  /* 0x0000000a03097210 */ /* 0x000fc80007ffe0ff */
[----:B------:R-:W-:-:S04]  /*0b20*/  IADD3 R3, PT, PT, R9, -0x1, RZ ;  /* 0xffffffff09037810 */ /* 0x000fc80007ffe0ff */
[----:B------:R-:W-:-:S13]  /*0b30*/  ISETP.GE.U32.AND P0, PT, R3, 0xfe, PT ;  /* 0x000000fe0300780c */ /* 0x000fda0003f06070 */
[----:B------:R-:W-:Y:S05]  /*0b40*/  @!P0 BRA `(.L_x_9) ;  /* 0x0000000000808947 */ /* 0x000fea0003800000 */
[----:B------:R-:W-:-:S13]  /*0b50*/  ISETP.GT.AND P0, PT, R9, 0xfe, PT ;  /* 0x000000fe0900780c */ /* 0x000fda0003f04270 */
[----:B------:R-:W-:Y:S05]  /*0b60*/  @P0 BRA `(.L_x_10) ;  /* 0x00000000006c0947 */ /* 0x000fea0003800000 */
[----:B------:R-:W-:-:S13]  /*0b70*/  ISETP.GE.AND P0, PT, R9, 0x1, PT ;  /* 0x000000010900780c */ /* 0x000fda0003f06270 */
[----:B------:R-:W-:Y:S05]  /*0b80*/  @P0 BRA `(.L_x_11) ;  /* 0x0000000000980947 */ /* 0x000fea0003800000 */
[----:B------:R-:W-:Y:S02]  /*0b90*/  ISETP.GE.AND P0, PT, R9, -0x18, PT ;  /* 0xffffffe80900780c */ /* 0x000fe40003f06270 */
[----:B------:R-:W-:-:S11]  /*0ba0*/  LOP3.LUT R0, R0, 0x80000000, RZ, 0xc0, !PT ;  /* 0x8000000000007812 */ /* 0x000fd600078ec0ff */
[----:B------:R-:W-:Y:S05]  /*0bb0*/  @!P0 BRA `(.L_x_11) ;  /* 0x00000000008c8947 */ /* 0x000fea0003800000 */
[CCC-:B------:R-:W-:Y:S01]  /*0bc0*/  FFMA.RZ R3, R14.reuse, R12.reuse, R15.reuse ;  /* 0x0000000c0e037223 */ /* 0x1c0fe2000000c00f */
[CCC-:B------:R-:W-:Y:S01]  /*0bd0*/  FFMA.RM R10, R14.reuse, R12.reuse, R15.reuse ;  /* 0x0000000c0e0a7223 */ /* 0x1c0fe2000000400f */
[C---:B------:R-:W-:Y:S02]  /*0be0*/  ISETP.NE.AND P2, PT, R9.reuse, RZ, PT ;  /* 0x000000ff0900720c */ /* 0x040fe40003f45270 */
[----:B------:R-:W-:Y:S02]  /*0bf0*/  ISETP.NE.AND P1, PT, R9, RZ, PT ;  /* 0x000000ff0900720c */ /* 0x000fe40003f25270 */
[----:B------:R-:W-:Y:S01]  /*0c00*/  LOP3.LUT R7, R3, 0x7fffff, RZ, 0xc0, !PT ;  /* 0x007fffff03077812 */ /* 0x000fe200078ec0ff */
[----:B------:R-:W-:Y:S01]  /*0c10*/  FFMA.RP R3, R14, R12, R15 ;  /* 0x0000000c0e037223 */ /* 0x000fe2000000800f */
[----:B------:R-:W-:Y:S02]  /*0c20*/  IADD3 R12, PT, PT, R9, 0x20, RZ ;  /* 0x00000020090c7810 */ /* 0x000fe40007ffe0ff */
[----:B------:R-:W-:-:S02]  /*0c30*/  LOP3.LUT R7, R7, 0x800000, RZ, 0xfc, !PT ;  /* 0x0080000007077812 */ /* 0x000fc400078efcff */
[----:B------:R-:W-:Y:S02]  /*0c40*/  IADD3 R9, PT, PT, -R9, RZ, RZ ;  /* 0x000000ff09097210 */ /* 0x000fe40007ffe1ff */
[----:B------:R-:W-:Y:S02]  /*0c50*/  SHF.L.U32 R12, R7, R12, RZ ;  /* 0x0000000c070c7219 */ /* 0x000fe400000006ff */
[----:B------:R-:W-:Y:S02]  /*0c60*/  FSETP.NEU.FTZ.AND P0, PT, R3, R10, PT ;  /* 0x0000000a0300720b */ /* 0x000fe40003f1d000 */
[----:B------:R-:W-:Y:S02]  /*0c70*/  SEL R10, R9, RZ, P2 ;  /* 0x000000ff090a7207 */ /* 0x000fe40001000000 */
[----:B------:R-:W-:Y:S02]  /*0c80*/  ISETP.NE.AND P1, PT, R12, RZ, P1 ;  /* 0x000000ff0c00720c */ /* 0x000fe40000f25270 */
[----:B------:R-:W-:-:S02]  /*0c90*/  SHF.R.U32.HI R10, RZ, R10, R7 ;  /* 0x0000000aff0a7219 */ /* 0x000fc40000011607 */
[----:B------:R-:W-:Y:S02]  /*0ca0*/  PLOP3.LUT P0, PT, P0, P1, PT, 0xf8, 0x8f ;  /* 0x00000000008f781c */ /* 0x000fe40000703f70 */
[----:B------:R-:W-:Y:S02]  /*0cb0*/  SHF.R.U32.HI R12, RZ, 0x1, R10 ;  /* 0x00000001ff0c7819 */ /* 0x000fe4000001160a */
[----:B------:R-:W-:-:S04]  /*0cc0*/  SEL R3, RZ, 0x1, !P0 ;  /* 0x00000001ff037807 */ /* 0x000fc80004000000 */
[----:B------:R-:W-:-:S04]  /*0cd0*/  LOP3.LUT R3, R3, 0x1, R12, 0xf8, !PT ;  /* 0x0000000103037812 */ /* 0x000fc800078ef80c */
[----:B------:R-:W-:-:S04]  /*0ce0*/  LOP3.LUT R3, R3, R10, RZ, 0xc0, !PT ;  /* 0x0000000a03037212 */ /* 0x000fc800078ec0ff */
[----:B------:R-:W-:-:S04]  /*0cf0*/  IADD3 R3, PT, PT, R12, R3, RZ ;  /* 0x000000030c037210 */ /* 0x000fc80007ffe0ff */
[----:B------:R-:W-:Y:S01]  /*0d00*/  LOP3.LUT R0, R3, R0, RZ, 0xfc, !PT ;  /* 0x0000000003007212 */ /* 0x000fe200078efcff */
[----:B------:R-:W-:Y:S06]  /*0d10*/  BRA `(.L_x_11) ;  /* 0x0000000000347947 */ /* 0x000fec0003800000 */
.L_x_10:
[----:B------:R-:W-:-:S04]  /*0d20*/  LOP3.LUT R0, R0, 0x80000000, RZ, 0xc0, !PT ;  /* 0x8000000000007812 */ /* 0x000fc800078ec0ff */
[----:B------:R-:W-:Y:S01]  /*0d30*/  LOP3.LUT R0, R0, 0x7f800000, RZ, 0xfc, !PT ;  /* 0x7f80000000007812 */ /* 0x000fe200078efcff */
[----:B------:R-:W-:Y:S06]  /*0d40*/  BRA `(.L_x_11) ;  /* 0x0000000000287947 */ /* 0x000fec0003800000 */
.L_x_9:
[----:B------:R-:W-:Y:S01]  /*0d50*/  LEA R0, R10, R0, 0x17 ;  /* 0x000000000a007211 */ /* 0x000fe200078eb8ff */
[----:B------:R-:W-:Y:S06]  /*0d60*/  BRA `(.L_x_11) ;  /* 0x0000000000207947 */ /* 0x000fec0003800000 */
.L_x_8:
[----:B------:R-:W-:-:S04]  /*0d70*/  LOP3.LUT R0, R10, 0x80000000, R3, 0x48, !PT ;  /* 0x800000000a007812 */ /* 0x000fc800078e4803 */
[----:B------:R-:W-:Y:S01]  /*0d80*/  LOP3.LUT R0, R0, 0x7f800000, RZ, 0xfc, !PT ;  /* 0x7f80000000007812 */ /* 0x000fe200078efcff */
[----:B------:R-:W-:Y:S06]  /*0d90*/  BRA `(.L_x_11) ;  /* 0x0000000000147947 */ /* 0x000fec0003800000 */
.L_x_7:
[----:B------:R-:W-:Y:S01]  /*0da0*/  LOP3.LUT R0, R10, 0x80000000, R3, 0x48, !PT ;  /* 0x800000000a007812 */ /* 0x000fe200078e4803 */
[----:B------:R-:W-:Y:S06]  /*0db0*/  BRA `(.L_x_11) ;  /* 0x00000000000c7947 */ /* 0x000fec0003800000 */
.L_x_6:
[----:B------:R-:W0:Y:S01]  /*0dc0*/  MUFU.RSQ R0, -QNAN ;  /* 0xffc0000000007908 */ /* 0x000e220000001400 */
[----:B------:R-:W-:Y:S05]  /*0dd0*/  BRA `(.L_x_11) ;  /* 0x0000000000047947 */ /* 0x000fea0003800000 */
.L_x_5:
[----:B------:R-:W-:-:S07]  /*0de0*/  FADD.FTZ R0, R3, R0 ;  /* 0x0000000003007221 */ /* 0x000fce0000010000 */
.L_x_11:
[----:B------:R-:W-:-:S04]  /*0df0*/  HFMA2 R9, -RZ, RZ, 0, 0 ;  /* 0x00000000ff097431 */ /* 0x000fc800000001ff */
[----:B0-----:R-:W-:Y:S05]  /*0e00*/  RET.REL.NODEC R8 `(_Z6renderPA100_i) ;  /* 0xfffffff0087c7950 */ /* 0x001fea0003c3ffff */
.L_x_12:
[----:B------:R-:W-:-:S00]  /*0e10*/  BRA `(.L_x_12) ;  /* 0xfffffffc00fc7947 */ /* 0x000fc0000383ffff */
[----:B------:R-:W-:-:S00]  /*0e20*/  NOP ;  /* 0x0000000000007918 */ /* 0x000fc00000000000 */
        /* <DEDUP_REMOVED lines=13> */
.L_x_13:


//--------------------- .nv.shared.reserved.0     --------------------------
	.section	.nv.shared.reserved.0,"aw",@nobits
	.weak		__nv_reservedSMEM_offset_0_alias
	.size		__nv_reservedSMEM_offset_0_alias, 0, 64
	.other		__nv_reservedSMEM_offset_0_alias,@"STO_CUDA_RESERVED_SHARED STV_DEFAULT"
__nv_reservedSMEM_offset_0_alias:
	.zero		0
	.zero		64


//--------------------- .nv.constant0._Z6renderPA100_i --------------------------
	.section	.nv.constant0._Z6renderPA100_i,"a",@progbits
	.sectionflags	@""
	.align	4
.nv.constant0._Z6renderPA100_i:
	.zero		904


//--------------------- SYMBOLS --------------------------

	.type		.nv.reservedSmem.offset0,@object
	.size		.nv.reservedSmem.offset0,0x4
